	.headerflags	@"EF_CUDA_TEXMODE_UNIFIED EF_CUDA_64BIT_ADDRESS EF_CUDA_SM89 EF_CUDA_VIRTUAL_SM(EF_CUDA_SM89)"
	.elftype	@"ET_EXEC"


//--------------------- .nv.info                  --------------------------
	.section	.nv.info,"",@"SHT_CUDA_INFO"
	.align	4


	//----- nvinfo : EIATTR_REGCOUNT
	.align		4
        /*0000*/ 	.byte	0x04, 0x2f
        /*0002*/ 	.short	(.L_2 - .L_1)
	.align		4
.L_1:
        /*0004*/ 	.word	index@(triton__0d1d2d3d4d5d6e7de)
        /*0008*/ 	.word	0x00000018


	//----- nvinfo : EIATTR_MAX_STACK_SIZE
	.align		4
.L_2:
        /*000c*/ 	.byte	0x04, 0x23
        /*000e*/ 	.short	(.L_4 - .L_3)
	.align		4
.L_3:
        /*0010*/ 	.word	index@(triton__0d1d2d3d4d5d6e7de)
        /*0014*/ 	.word	0x00000000


	//----- nvinfo : EIATTR_MIN_STACK_SIZE
	.align		4
.L_4:
        /*0018*/ 	.byte	0x04, 0x12
        /*001a*/ 	.short	(.L_6 - .L_5)
	.align		4
.L_5:
        /*001c*/ 	.word	index@(triton__0d1d2d3d4d5d6e7de)
        /*0020*/ 	.word	0x00000000


	//----- nvinfo : EIATTR_FRAME_SIZE
	.align		4
.L_6:
        /*0024*/ 	.byte	0x04, 0x11
        /*0026*/ 	.short	(.L_8 - .L_7)
	.align		4
.L_7:
        /*0028*/ 	.word	index@(triton__0d1d2d3d4d5d6e7de)
        /*002c*/ 	.word	0x00000000
.L_8:


//--------------------- .nv.info.triton__0d1d2d3d4d5d6e7de --------------------------
	.section	.nv.info.triton__0d1d2d3d4d5d6e7de,"",@"SHT_CUDA_INFO"
	.align	4


	//----- nvinfo : EIATTR_CUDA_API_VERSION
	.align		4
        /*0000*/ 	.byte	0x04, 0x37
        /*0002*/ 	.short	(.L_10 - .L_9)
.L_9:
        /*0004*/ 	.word	0x0000007b


	//----- nvinfo : EIATTR_PARAM_CBANK
	.align		4
.L_10:
        /*0008*/ 	.byte	0x04, 0x0a
        /*000a*/ 	.short	(.L_12 - .L_11)
	.align		4
.L_11:
        /*000c*/ 	.word	index@(.nv.constant0.triton__0d1d2d3d4d5d6e7de)
        /*0010*/ 	.short	0x0160
        /*0012*/ 	.short	0x0038


	//----- nvinfo : EIATTR_CBANK_PARAM_SIZE
	.align		4
.L_12:
        /*0014*/ 	.byte	0x03, 0x19
        /*0016*/ 	.short	0x0038


	//----- nvinfo : EIATTR_KPARAM_INFO
	.align		4
        /*0018*/ 	.byte	0x04, 0x17
        /*001a*/ 	.short	(.L_14 - .L_13)
.L_13:
        /*001c*/ 	.word	0x00000000
        /*0020*/ 	.short	0x0007
        /*0022*/ 	.short	0x0034
        /*0024*/ 	.byte	0x00, 0xf0, 0x11, 0x00


	//----- nvinfo : EIATTR_KPARAM_INFO
	.align		4
.L_14:
        /*0028*/ 	.byte	0x04, 0x17
        /*002a*/ 	.short	(.L_16 - .L_15)
.L_15:
        /*002c*/ 	.word	0x00000000
        /*0030*/ 	.short	0x0006
        /*0032*/ 	.short	0x0030
        /*0034*/ 	.byte	0x00, 0xf0, 0x11, 0x00


	//----- nvinfo : EIATTR_KPARAM_INFO
	.align		4
.L_16:
        /*0038*/ 	.byte	0x04, 0x17
        /*003a*/ 	.short	(.L_18 - .L_17)
.L_17:
        /*003c*/ 	.word	0x00000000
        /*0040*/ 	.short	0x0005
        /*0042*/ 	.short	0x0028
        /*0044*/ 	.byte	0x00, 0xf0, 0x21, 0x00


	//----- nvinfo : EIATTR_KPARAM_INFO
	.align		4
.L_18:
        /*0048*/ 	.byte	0x04, 0x17
        /*004a*/ 	.short	(.L_20 - .L_19)
.L_19:
        /*004c*/ 	.word	0x00000000
        /*0050*/ 	.short	0x0004
        /*0052*/ 	.short	0x0020
        /*0054*/ 	.byte	0x00, 0xf0, 0x21, 0x00


	//----- nvinfo : EIATTR_KPARAM_INFO
	.align		4
.L_20:
        /*0058*/ 	.byte	0x04, 0x17
        /*005a*/ 	.short	(.L_22 - .L_21)
.L_21:
        /*005c*/ 	.word	0x00000000
        /*0060*/ 	.short	0x0003
        /*0062*/ 	.short	0x0018
        /*0064*/ 	.byte	0x00, 0xf0, 0x21, 0x00


	//----- nvinfo : EIATTR_KPARAM_INFO
	.align		4
.L_22:
        /*0068*/ 	.byte	0x04, 0x17
        /*006a*/ 	.short	(.L_24 - .L_23)
.L_23:
        /*006c*/ 	.word	0x00000000
        /*0070*/ 	.short	0x0002
        /*0072*/ 	.short	0x0010
        /*0074*/ 	.byte	0x00, 0xf0, 0x21, 0x00


	//----- nvinfo : EIATTR_KPARAM_INFO
	.align		4
.L_24:
        /*0078*/ 	.byte	0x04, 0x17
        /*007a*/ 	.short	(.L_26 - .L_25)
.L_25:
        /*007c*/ 	.word	0x00000000
        /*0080*/ 	.short	0x0001
        /*0082*/ 	.short	0x0008
        /*0084*/ 	.byte	0x00, 0xf0, 0x21, 0x00


	//----- nvinfo : EIATTR_KPARAM_INFO
	.align		4
.L_26:
        /*0088*/ 	.byte	0x04, 0x17
        /*008a*/ 	.short	(.L_28 - .L_27)
.L_27:
        /*008c*/ 	.word	0x00000000
        /*0090*/ 	.short	0x0000
        /*0092*/ 	.short	0x0000
        /*0094*/ 	.byte	0x00, 0xf0, 0x21, 0x00


	//----- nvinfo : EIATTR_MAXREG_COUNT
	.align		4
.L_28:
        /*0098*/ 	.byte	0x03, 0x1b
        /*009a*/ 	.short	0x00ff


	//----- nvinfo : EIATTR_COOP_GROUP_MASK_REGIDS
	.align		4
        /*009c*/ 	.byte	0x04, 0x29
        /*009e*/ 	.short	(.L_30 - .L_29)


	//   ....[0]....
.L_29:
        /*00a0*/ 	.word	0xffffffff


	//   ....[1]....
        /*00a4*/ 	.word	0xffffffff


	//   ....[2]....
        /*00a8*/ 	.word	0xffffffff


	//   ....[3]....
        /*00ac*/ 	.word	0xffffffff


	//   ....[4]....
        /*00b0*/ 	.word	0xffffffff


	//   ....[5]....
        /*00b4*/ 	.word	0xffffffff


	//   ....[6]....
        /*00b8*/ 	.word	0xffffffff


	//   ....[7]....
        /*00bc*/ 	.word	0xffffffff


	//   ....[8]....
        /*00c0*/ 	.word	0xffffffff


	//   ....[9]....
        /*00c4*/ 	.word	0xffffffff


	//   ....[10]....
        /*00c8*/ 	.word	0xffffffff


	//   ....[11]....
        /*00cc*/ 	.word	0xffffffff


	//   ....[12]....
        /*00d0*/ 	.word	0xffffffff


	//   ....[13]....
        /*00d4*/ 	.word	0xffffffff


	//----- nvinfo : EIATTR_COOP_GROUP_INSTR_OFFSETS
	.align		4
.L_30:
        /*00d8*/ 	.byte	0x04, 0x28
        /*00da*/ 	.short	(.L_32 - .L_31)


	//   ....[0]....
.L_31:
        /*00dc*/ 	.word	0x00000350


	//   ....[1]....
        /*00e0*/ 	.word	0x00000370


	//   ....[2]....
        /*00e4*/ 	.word	0x00000390


	//   ....[3]....
        /*00e8*/ 	.word	0x000003d0


	//   ....[4]....
        /*00ec*/ 	.word	0x00000400


	//   ....[5]....
        /*00f0*/ 	.word	0x000004a0


	//   ....[6]....
        /*00f4*/ 	.word	0x000004c0


	//   ....[7]....
        /*00f8*/ 	.word	0x000005b0


	//   ....[8]....
        /*00fc*/ 	.word	0x000005d0


	//   ....[9]....
        /*0100*/ 	.word	0x000005f0


	//   ....[10]....
        /*0104*/ 	.word	0x00000610


	//   ....[11]....
        /*0108*/ 	.word	0x00000630


	//   ....[12]....
        /*010c*/ 	.word	0x00000690


	//   ....[13]....
        /*0110*/ 	.word	0x000006b0


	//----- nvinfo : EIATTR_EXIT_INSTR_OFFSETS
	.align		4
.L_32:
        /*0114*/ 	.byte	0x04, 0x1c
        /*0116*/ 	.short	(.L_34 - .L_33)


	//   ....[0]....
.L_33:
        /*0118*/ 	.word	0x000008b0


	//   ....[1]....
        /*011c*/ 	.word	0x000008d0


	//----- nvinfo : EIATTR_MAX_THREADS
	.align		4
.L_34:
        /*0120*/ 	.byte	0x04, 0x05
        /*0122*/ 	.short	(.L_36 - .L_35)
.L_35:
        /*0124*/ 	.word	0x00000080
        /*0128*/ 	.word	0x00000001
        /*012c*/ 	.word	0x00000001
.L_36:


//--------------------- .nv.rel.action            --------------------------
	.section	.nv.rel.action,"",@"SHT_CUDA_RELOCINFO"
	.align	8
	.sectionentsize	8
        /*0000*/ 	.byte	0x73, 0x00, 0x00, 0x00, 0x00, 0x00, 0x00, 0x00, 0x00, 0x00, 0x00, 0x11, 0x25, 0x00, 0x05, 0x36


//--------------------- .nv.constant0.triton__0d1d2d3d4d5d6e7de --------------------------
	.section	.nv.constant0.triton__0d1d2d3d4d5d6e7de,"a",@progbits
	.align	4
.nv.constant0.triton__0d1d2d3d4d5d6e7de:
	.zero		408


//--------------------- .text.triton__0d1d2d3d4d5d6e7de --------------------------
	.section	.text.triton__0d1d2d3d4d5d6e7de,"ax",@progbits
	.sectionflags	@"SHF_BARRIERS=1"
	.sectioninfo	@"SHI_REGISTERS=24"
	.align	128
        .global         triton__0d1d2d3d4d5d6e7de
        .type           triton__0d1d2d3d4d5d6e7de,@function
        .size           triton__0d1d2d3d4d5d6e7de,(.L_x_1 - triton__0d1d2d3d4d5d6e7de)
        .other          triton__0d1d2d3d4d5d6e7de,@"STO_CUDA_ENTRY STV_DEFAULT"
triton__0d1d2d3d4d5d6e7de:
.text.triton__0d1d2d3d4d5d6e7de:
[----:B------:R-:W-:-:S02]  /*0000*/  MOV R1, c[0x0][0x28] ;  /* 0x00000a0000017a02 */ /* 0x000fc40000000f00 */
[----:B------:R-:W0:Y:S01]  /*0010*/  S2R R6, SR_TID.X ;  /* 0x0000000000067919 */ /* 0x000e220000002100 */
[----:B------:R-:W-:Y:S01]  /*0020*/  MOV R7, 0x2 ;  /* 0x0000000200077802 */ /* 0x000fe20000000f00 */
[----:B------:R-:W-:Y:S01]  /*0030*/  CS2R R2, SRZ ;  /* 0x0000000000027805 */ /* 0x000fe2000001ff00 */
[----:B------:R-:W-:Y:S01]  /*0040*/  ULDC.64 UR4, c[0x0][0x118] ;  /* 0x0000460000047ab9 */ /* 0x000fe20000000a00 */
[----:B------:R-:W1:Y:S01]  /*0050*/  S2R R5, SR_CTAID.X ;  /* 0x0000000000057919 */ /* 0x000e620000002500 */
[----:B0-----:R-:W-:-:S04]  /*0060*/  SHF.L.U32 R10, R6, 0x2, RZ ;  /* 0x00000002060a7819 */ /* 0x001fc800000006ff */
[----:B------:R-:W-:-:S04]  /*0070*/  LOP3.LUT R10, R10, 0x1fc, RZ, 0xc0, !PT ;  /* 0x000001fc0a0a7812 */ /* 0x000fc800078ec0ff */
[C---:B------:R-:W-:Y:S01]  /*0080*/  ISETP.GE.U32.AND P2, PT, R10.reuse, 0x140, PT ;  /* 0x000001400a00780c */ /* 0x040fe20003f46070 */
[C---:B-1----:R-:W-:Y:S02]  /*0090*/  IMAD R8, R5.reuse, 0x140, R10 ;  /* 0x0000014005087824 */ /* 0x042fe400078e020a */
[-C--:B------:R-:W-:Y:S01]  /*00a0*/  IMAD.WIDE.U32 R16, R10, R7.reuse, c[0x0][0x168] ;  /* 0x00005a000a107625 */ /* 0x080fe200078e0007 */
[----:B------:R-:W-:Y:S02]  /*00b0*/  ISETP.LT.AND P1, PT, R5, 0xe808, !P2 ;  /* 0x0000e8080500780c */ /* 0x000fe40005721270 */
[----:B------:R-:W-:Y:S01]  /*00c0*/  CS2R R4, SRZ ;  /* 0x0000000000047805 */ /* 0x000fe2000001ff00 */
[----:B------:R-:W-:Y:S01]  /*00d0*/  IMAD.WIDE R14, R8, R7, c[0x0][0x160] ;  /* 0x00005800080e7625 */ /* 0x000fe200078e0207 */
[----:B------:R-:W-:-:S03]  /*00e0*/  CS2R R12, SRZ ;  /* 0x00000000000c7805 */ /* 0x000fc6000001ff00 */
[----:B------:R-:W-:Y:S02]  /*00f0*/  IMAD.WIDE R18, R8, R7, c[0x0][0x170] ;  /* 0x00005c0008127625 */ /* 0x000fe400078e0207 */
[----:B------:R-:W2:Y:S04]  /*0100*/  @!P2 LDG.E.EL.64 R4, [R16.64] ;  /* 0x000000041004a981 */ /* 0x000ea8000c2e1b00 */
[----:B------:R-:W3:Y:S04]  /*0110*/  @P1 LDG.E.64 R2, [R14.64] ;  /* 0x000000040e021981 */ /* 0x000ee8000c1e1b00 */
[----:B------:R-:W4:Y:S01]  /*0120*/  @P1 LDG.E.64 R12, [R18.64] ;  /* 0x00000004120c1981 */ /* 0x000f22000c1e1b00 */
[----:B------:R-:W-:-:S02]  /*0130*/  LOP3.LUT P3, RZ, R6, 0x1f, RZ, 0xc0, !PT ;  /* 0x0000001f06ff7812 */ /* 0x000fc4000786c0ff */
[C---:B------:R-:W-:Y:S02]  /*0140*/  ISETP.GE.AND P4, PT, R6.reuse, 0x4, PT ;  /* 0x000000040600780c */ /* 0x040fe40003f86270 */
[----:B------:R-:W-:-:S04]  /*0150*/  LOP3.LUT P0, RZ, R6, 0x3, RZ, 0xc0, !PT ;  /* 0x0000000306ff7812 */ /* 0x000fc8000780c0ff */
[----:B------:R-:W-:Y:S02]  /*0160*/  ISETP.LT.AND P0, PT, R6, 0x4, !P0 ;  /* 0x000000040600780c */ /* 0x000fe40004701270 */
[----:B--2---:R-:W-:Y:S02]  /*0170*/  SEL R11, R4, RZ, !P2 ;  /* 0x000000ff040b7207 */ /* 0x004fe40005000000 */
[----:B------:R-:W-:Y:S02]  /*0180*/  SEL R5, R5, RZ, !P2 ;  /* 0x000000ff05057207 */ /* 0x000fe40005000000 */
[----:B---3--:R-:W-:Y:S01]  /*0190*/  SEL R2, R2, RZ, P1 ;  /* 0x000000ff02027207 */ /* 0x008fe20000800000 */
[--C-:B------:R-:W-:Y:S01]  /*01a0*/  HADD2.F32 R21, -RZ, R11.reuse.H0_H0 ;  /* 0x2000000bff157230 */ /* 0x100fe20000004100 */
[----:B------:R-:W-:Y:S01]  /*01b0*/  SEL R15, R3, RZ, P1 ;  /* 0x000000ff030f7207 */ /* 0x000fe20000800000 */
[----:B------:R-:W-:Y:S01]  /*01c0*/  HADD2.F32 R11, -RZ, R11.H1_H1 ;  /* 0x3000000bff0b7230 */ /* 0x000fe20000004100 */
[----:B----4-:R-:W-:Y:S01]  /*01d0*/  SEL R12, R12, RZ, P1 ;  /* 0x000000ff0c0c7207 */ /* 0x010fe20000800000 */
[--C-:B------:R-:W-:Y:S01]  /*01e0*/  HADD2.F32 R4, -RZ, R2.reuse.H0_H0 ;  /* 0x20000002ff047230 */ /* 0x100fe20000004100 */
[----:B------:R-:W-:Y:S01]  /*01f0*/  SEL R16, R13, RZ, P1 ;  /* 0x000000ff0d107207 */ /* 0x000fe20000800000 */
[----:B------:R-:W-:-:S02]  /*0200*/  HADD2.F32 R2, -RZ, R2.H1_H1 ;  /* 0x30000002ff027230 */ /* 0x000fc40000004100 */
[----:B------:R-:W-:Y:S01]  /*0210*/  HADD2.F32 R3, -RZ, R15.H0_H0 ;  /* 0x2000000fff037230 */ /* 0x000fe20000004100 */
[----:B------:R-:W-:Y:S01]  /*0220*/  FADD R21, R4, R21 ;  /* 0x0000001504157221 */ /* 0x000fe20000000000 */
[--C-:B------:R-:W-:Y:S01]  /*0230*/  HADD2.F32 R4, -RZ, R5.reuse.H0_H0 ;  /* 0x20000005ff047230 */ /* 0x100fe20000004100 */
[----:B------:R-:W-:Y:S01]  /*0240*/  FADD R14, R2, R11 ;  /* 0x0000000b020e7221 */ /* 0x000fe20000000000 */
[--C-:B------:R-:W-:Y:S02]  /*0250*/  HADD2.F32 R11, -RZ, R12.reuse.H1_H1 ;  /* 0x3000000cff0b7230 */ /* 0x100fe40000004100 */
[----:B------:R-:W-:Y:S01]  /*0260*/  HADD2.F32 R12, -RZ, R12.H0_H0 ;  /* 0x2000000cff0c7230 */ /* 0x000fe20000004100 */
[----:B------:R-:W-:Y:S01]  /*0270*/  FADD R4, R3, R4 ;  /* 0x0000000403047221 */ /* 0x000fe20000000000 */
[----:B------:R-:W-:Y:S01]  /*0280*/  HADD2.F32 R5, -RZ, R5.H1_H1 ;  /* 0x30000005ff057230 */ /* 0x000fe20000004100 */
[----:B------:R-:W-:Y:S01]  /*0290*/  FFMA R11, R11, 0.125, R14 ;  /* 0x3e0000000b0b7823 */ /* 0x000fe2000000000e */
[----:B------:R-:W-:Y:S01]  /*02a0*/  HADD2.F32 R2, -RZ, R15.H1_H1 ;  /* 0x3000000fff027230 */ /* 0x000fe20000004100 */
[----:B------:R-:W-:Y:S01]  /*02b0*/  FFMA R12, R12, 0.125, R21 ;  /* 0x3e0000000c0c7823 */ /* 0x000fe20000000015 */
[----:B------:R-:W-:-:S02]  /*02c0*/  HADD2.F32 R13, -RZ, R16.H0_H0 ;  /* 0x20000010ff0d7230 */ /* 0x000fc40000004100 */
[----:B------:R-:W-:Y:S01]  /*02d0*/  HADD2.F32 R14, -RZ, R16.H1_H1 ;  /* 0x30000010ff0e7230 */ /* 0x000fe20000004100 */
[----:B------:R-:W-:Y:S01]  /*02e0*/  FADD R5, R2, R5 ;  /* 0x0000000502057221 */ /* 0x000fe20000000000 */
[----:B------:R-:W-:Y:S01]  /*02f0*/  FADD R2, R11, R12 ;  /* 0x0000000c0b027221 */ /* 0x000fe20000000000 */
[----:B------:R-:W-:Y:S02]  /*0300*/  FFMA R13, R13, 0.125, R4 ;  /* 0x3e0000000d0d7823 */ /* 0x000fe40000000004 */
[----:B------:R-:W-:Y:S02]  /*0310*/  FFMA R14, R14, 0.125, R5 ;  /* 0x3e0000000e0e7823 */ /* 0x000fe40000000005 */
[----:B------:R-:W-:-:S04]  /*0320*/  FADD R3, R13, R2 ;  /* 0x000000020d037221 */ /* 0x000fc80000000000 */
[----:B------:R-:W-:-:S05]  /*0330*/  FADD R3, R14, R3 ;  /* 0x000000030e037221 */ /* 0x000fca0000000000 */
[----:B------:R-:W-:-:S05]  /*0340*/  FSEL R3, R3, RZ, P1 ;  /* 0x000000ff03037208 */ /* 0x000fca0000800000 */
[----:B------:R-:W0:Y:S02]  /*0350*/  SHFL.BFLY PT, R2, R3, 0x10, 0x1f ;  /* 0x0e001f0003027f89 */ /* 0x000e2400000e0000 */
[----:B0-----:R-:W-:-:S05]  /*0360*/  FADD R4, R3, R2 ;  /* 0x0000000203047221 */ /* 0x001fca0000000000 */
[----:B------:R-:W0:Y:S02]  /*0370*/  SHFL.BFLY PT, R5, R4, 0x8, 0x1f ;  /* 0x0d001f0004057f89 */ /* 0x000e2400000e0000 */
[----:B0-----:R-:W-:-:S05]  /*0380*/  FADD R5, R4, R5 ;  /* 0x0000000504057221 */ /* 0x001fca0000000000 */
[----:B------:R-:W0:Y:S02]  /*0390*/  SHFL.BFLY PT, R2, R5, 0x4, 0x1f ;  /* 0x0c801f0005027f89 */ /* 0x000e2400000e0000 */
[----:B0-----:R-:W-:Y:S02]  /*03a0*/  FADD R16, R5, R2 ;  /* 0x0000000205107221 */ /* 0x001fe40000000000 */
[----:B------:R-:W-:Y:S01]  /*03b0*/  CS2R R2, SRZ ;  /* 0x0000000000027805 */ /* 0x000fe2000001ff00 */
[----:B------:R-:W-:Y:S02]  /*03c0*/  CS2R R4, SRZ ;  /* 0x0000000000047805 */ /* 0x000fe4000001ff00 */
[----:B------:R-:W0:Y:S02]  /*03d0*/  SHFL.BFLY PT, R15, R16, 0x2, 0x1f ;  /* 0x0c401f00100f7f89 */ /* 0x000e2400000e0000 */
[----:B0-----:R-:W-:Y:S01]  /*03e0*/  FADD R18, R16, R15 ;  /* 0x0000000f10127221 */ /* 0x001fe20000000000 */
[----:B------:R-:W-:-:S04]  /*03f0*/  IMAD.WIDE.U32 R16, R10, R7, c[0x0][0x178] ;  /* 0x00005e000a107625 */ /* 0x000fc800078e0007 */
[----:B------:R-:W0:Y:S04]  /*0400*/  SHFL.BFLY PT, R15, R18, 0x1, 0x1f ;  /* 0x0c201f00120f7f89 */ /* 0x000e2800000e0000 */
[----:B------:R1:W2:Y:S01]  /*0410*/  @!P2 LDG.E.EL.64 R2, [R16.64] ;  /* 0x000000041002a981 */ /* 0x0002a2000c2e1b00 */
[----:B0-----:R-:W-:Y:S01]  /*0420*/  FADD R20, R18, R15 ;  /* 0x0000000f12147221 */ /* 0x001fe20000000000 */
[----:B------:R-:W-:Y:S01]  /*0430*/  SHF.R.U32.HI R15, RZ, 0x3, R6 ;  /* 0x00000003ff0f7819 */ /* 0x000fe20000011606 */
[----:B------:R-:W-:-:S03]  /*0440*/  IMAD.WIDE.U32 R18, R10, R7, c[0x0][0x180] ;  /* 0x000060000a127625 */ /* 0x000fc600078e0007 */
[----:B------:R-:W-:Y:S02]  /*0450*/  LOP3.LUT R15, R15, 0xc, RZ, 0xc0, !PT ;  /* 0x0000000c0f0f7812 */ /* 0x000fe400078ec0ff */
[----:B------:R0:W3:Y:S04]  /*0460*/  @!P2 LDG.E.EL.64 R4, [R18.64] ;  /* 0x000000041204a981 */ /* 0x0000e8000c2e1b00 */
[----:B------:R-:W-:Y:S04]  /*0470*/  @!P3 STS [R15], R20 ;  /* 0x000000140f00b388 */ /* 0x000fe80000000800 */
[----:B------:R-:W-:Y:S06]  /*0480*/  BAR.SYNC 0x0 ;  /* 0x0000000000007b1d */ /* 0x000fec0000000000 */
[----:B------:R-:W4:Y:S04]  /*0490*/  @!P4 LDS R9, [R6.X4] ;  /* 0x000000000609c984 */ /* 0x000f280000004800 */
[----:B----4-:R-:W4:Y:S02]  /*04a0*/  SHFL.BFLY PT, R10, R9, 0x2, 0x1f ;  /* 0x0c401f00090a7f89 */ /* 0x010f2400000e0000 */
[----:B----4-:R-:W-:-:S05]  /*04b0*/  FADD R10, R9, R10 ;  /* 0x0000000a090a7221 */ /* 0x010fca0000000000 */
[----:B------:R-:W4:Y:S02]  /*04c0*/  SHFL.BFLY PT, R21, R10, 0x1, 0x1f ;  /* 0x0c201f000a157f89 */ /* 0x000f2400000e0000 */
[----:B----4-:R-:W-:-:S05]  /*04d0*/  FADD R21, R10, R21 ;  /* 0x000000150a157221 */ /* 0x010fca0000000000 */
[----:B------:R-:W-:Y:S04]  /*04e0*/  @P0 STS [R6.X4], R21 ;  /* 0x0000001506000388 */ /* 0x000fe80000004800 */
[----:B------:R-:W-:Y:S06]  /*04f0*/  BAR.SYNC 0x0 ;  /* 0x0000000000007b1d */ /* 0x000fec0000000000 */
[----:B-1----:R-:W1:Y:S02]  /*0500*/  LDS R16, [RZ] ;  /* 0x00000000ff107984 */ /* 0x002e640000000800 */
[----:B-1----:R-:W-:-:S04]  /*0510*/  FADD R16, RZ, R16 ;  /* 0x00000010ff107221 */ /* 0x002fc80000000000 */
[C---:B------:R-:W-:Y:S01]  /*0520*/  FFMA R11, R16.reuse, -0.0031250000465661287308, R11 ;  /* 0xbb4ccccd100b7823 */ /* 0x040fe2000000000b */
[----:B------:R-:W-:-:S03]  /*0530*/  FFMA R12, R16, -0.0031250000465661287308, R12 ;  /* 0xbb4ccccd100c7823 */ /* 0x000fc6000000000c */
[----:B------:R-:W-:Y:S01]  /*0540*/  FMUL R9, R11, R11 ;  /* 0x0000000b0b097220 */ /* 0x000fe20000400000 */
[----:B------:R-:W-:-:S03]  /*0550*/  FFMA R13, R16, -0.0031250000465661287308, R13 ;  /* 0xbb4ccccd100d7823 */ /* 0x000fc6000000000d */
[----:B------:R-:W-:Y:S01]  /*0560*/  FFMA R10, R12, R12, R9 ;  /* 0x0000000c0c0a7223 */ /* 0x000fe20000000009 */
[----:B------:R-:W-:-:S03]  /*0570*/  FFMA R14, R16, -0.0031250000465661287308, R14 ;  /* 0xbb4ccccd100e7823 */ /* 0x000fc6000000000e */
[----:B------:R-:W-:-:S04]  /*0580*/  FFMA R9, R13, R13, R10 ;  /* 0x0000000d0d097223 */ /* 0x000fc8000000000a */
[----:B------:R-:W-:-:S05]  /*0590*/  FFMA R9, R14, R14, R9 ;  /* 0x0000000e0e097223 */ /* 0x000fca0000000009 */
[----:B------:R-:W-:-:S05]  /*05a0*/  FSEL R9, R9, RZ, P1 ;  /* 0x000000ff09097208 */ /* 0x000fca0000800000 */
[----:B------:R-:W1:Y:S02]  /*05b0*/  SHFL.BFLY PT, R10, R9, 0x10, 0x1f ;  /* 0x0e001f00090a7f89 */ /* 0x000e6400000e0000 */
[----:B-1----:R-:W-:-:S05]  /*05c0*/  FADD R10, R9, R10 ;  /* 0x0000000a090a7221 */ /* 0x002fca0000000000 */
[----:B------:R-:W1:Y:S02]  /*05d0*/  SHFL.BFLY PT, R17, R10, 0x8, 0x1f ;  /* 0x0d001f000a117f89 */ /* 0x000e6400000e0000 */
[----:B-1----:R-:W-:-:S05]  /*05e0*/  FADD R17, R10, R17 ;  /* 0x000000110a117221 */ /* 0x002fca0000000000 */
[----:B------:R-:W1:Y:S02]  /*05f0*/  SHFL.BFLY PT, R16, R17, 0x4, 0x1f ;  /* 0x0c801f0011107f89 */ /* 0x000e6400000e0000 */
[----:B-1----:R-:W-:-:S05]  /*0600*/  FADD R16, R17, R16 ;  /* 0x0000001011107221 */ /* 0x002fca0000000000 */
[----:B0-----:R-:W0:Y:S02]  /*0610*/  SHFL.BFLY PT, R19, R16, 0x2, 0x1f ;  /* 0x0c401f0010137f89 */ /* 0x001e2400000e0000 */
[----:B0-----:R-:W-:-:S05]  /*0620*/  FADD R19, R16, R19 ;  /* 0x0000001310137221 */ /* 0x001fca0000000000 */
[----:B------:R-:W0:Y:S02]  /*0630*/  SHFL.BFLY PT, R18, R19, 0x1, 0x1f ;  /* 0x0c201f0013127f89 */ /* 0x000e2400000e0000 */
[----:B0-----:R-:W-:Y:S02]  /*0640*/  FADD R18, R19, R18 ;  /* 0x0000001213127221 */ /* 0x001fe40000000000 */
[----:B------:R-:W-:Y:S06]  /*0650*/  BAR.SYNC 0x0 ;  /* 0x0000000000007b1d */ /* 0x000fec0000000000 */
[----:B------:R-:W-:Y:S04]  /*0660*/  @!P3 STS [R15], R18 ;  /* 0x000000120f00b388 */ /* 0x000fe80000000800 */
[----:B------:R-:W-:Y:S06]  /*0670*/  BAR.SYNC 0x0 ;  /* 0x0000000000007b1d */ /* 0x000fec0000000000 */
[----:B------:R-:W0:Y:S04]  /*0680*/  @!P4 LDS R0, [R6.X4] ;  /* 0x000000000600c984 */ /* 0x000e280000004800 */
[----:B0-----:R-:W0:Y:S02]  /*0690*/  SHFL.BFLY PT, R9, R0, 0x2, 0x1f ;  /* 0x0c401f0000097f89 */ /* 0x001e2400000e0000 */
[----:B0-----:R-:W-:-:S05]  /*06a0*/  FADD R9, R0, R9 ;  /* 0x0000000900097221 */ /* 0x001fca0000000000 */
[----:B------:R-:W0:Y:S02]  /*06b0*/  SHFL.BFLY PT, R10, R9, 0x1, 0x1f ;  /* 0x0c201f00090a7f89 */ /* 0x000e2400000e0000 */
[----:B0-----:R-:W-:-:S05]  /*06c0*/  FADD R17, R9, R10 ;  /* 0x0000000a09117221 */ /* 0x001fca0000000000 */
[----:B------:R-:W-:Y:S04]  /*06d0*/  @P0 STS [R6.X4], R17 ;  /* 0x0000001106000388 */ /* 0x000fe80000004800 */
[----:B------:R-:W-:Y:S06]  /*06e0*/  BAR.SYNC 0x0 ;  /* 0x0000000000007b1d */ /* 0x000fec0000000000 */
[----:B------:R-:W0:Y:S01]  /*06f0*/  LDS R10, [RZ] ;  /* 0x00000000ff0a7984 */ /* 0x000e220000000800 */
[----:B------:R-:W-:-:S02]  /*0700*/  MOV R19, 0x3b4ccccd ;  /* 0x3b4ccccd00137802 */ /* 0x000fc40000000f00 */
[----:B--2---:R-:W-:Y:S02]  /*0710*/  SEL R0, R2, RZ, !P2 ;  /* 0x000000ff02007207 */ /* 0x004fe40005000000 */
[----:B------:R-:W-:Y:S02]  /*0720*/  SEL R3, R3, RZ, !P2 ;  /* 0x000000ff03037207 */ /* 0x000fe40005000000 */
[----:B---3--:R-:W-:Y:S02]  /*0730*/  SEL R16, R4, RZ, !P2 ;  /* 0x000000ff04107207 */ /* 0x008fe40005000000 */
[----:B------:R-:W-:Y:S01]  /*0740*/  SEL R18, R5, RZ, !P2 ;  /* 0x000000ff05127207 */ /* 0x000fe20005000000 */
[--C-:B------:R-:W-:Y:S02]  /*0750*/  HADD2.F32 R2, -RZ, R0.reuse.H1_H1 ;  /* 0x30000000ff027230 */ /* 0x100fe40000004100 */
[----:B------:R-:W-:Y:S02]  /*0760*/  HADD2.F32 R4, -RZ, R0.H0_H0 ;  /* 0x20000000ff047230 */ /* 0x000fe40000004100 */
[----:B------:R-:W-:Y:S01]  /*0770*/  HADD2.F32 R9, -RZ, R3.H1_H1 ;  /* 0x30000003ff097230 */ /* 0x000fe20000004100 */
[----:B0-----:R-:W-:-:S04]  /*0780*/  FADD R10, RZ, R10 ;  /* 0x0000000aff0a7221 */ /* 0x001fc80000000000 */
[----:B------:R-:W-:-:S06]  /*0790*/  FFMA R10, R10, R19, 9.9999997473787516356e-06 ;  /* 0x3727c5ac0a0a7423 */ /* 0x000fcc0000000013 */
[----:B------:R-:W0:Y:S01]  /*07a0*/  MUFU.RSQ R10, R10 ;  /* 0x0000000a000a7308 */ /* 0x000e220000001400 */
[----:B------:R-:W-:Y:S02]  /*07b0*/  HADD2.F32 R15, -RZ, R3.H0_H0 ;  /* 0x20000003ff0f7230 */ /* 0x000fe40000004100 */
[--C-:B------:R-:W-:Y:S02]  /*07c0*/  HADD2.F32 R0, -RZ, R16.reuse.H1_H1 ;  /* 0x30000010ff007230 */ /* 0x100fe40000004100 */
[----:B------:R-:W-:Y:S02]  /*07d0*/  HADD2.F32 R3, -RZ, R16.H0_H0 ;  /* 0x20000010ff037230 */ /* 0x000fe40000004100 */
[--C-:B------:R-:W-:Y:S02]  /*07e0*/  HADD2.F32 R5, -RZ, R18.reuse.H1_H1 ;  /* 0x30000012ff057230 */ /* 0x100fe40000004100 */
[----:B------:R-:W-:Y:S01]  /*07f0*/  HADD2.F32 R6, -RZ, R18.H0_H0 ;  /* 0x20000012ff067230 */ /* 0x000fe20000004100 */
[-C--:B0-----:R-:W-:Y:S01]  /*0800*/  FMUL R12, R12, R10.reuse ;  /* 0x0000000a0c0c7220 */ /* 0x081fe20000400000 */
[-C--:B------:R-:W-:Y:S01]  /*0810*/  FMUL R11, R11, R10.reuse ;  /* 0x0000000a0b0b7220 */ /* 0x080fe20000400000 */
[-C--:B------:R-:W-:Y:S01]  /*0820*/  FMUL R13, R13, R10.reuse ;  /* 0x0000000a0d0d7220 */ /* 0x080fe20000400000 */
[----:B------:R-:W-:Y:S01]  /*0830*/  FMUL R10, R14, R10 ;  /* 0x0000000a0e0a7220 */ /* 0x000fe20000400000 */
[----:B------:R-:W-:Y:S01]  /*0840*/  FFMA R3, R12, R4, R3 ;  /* 0x000000040c037223 */ /* 0x000fe20000000003 */
[----:B------:R-:W-:Y:S01]  /*0850*/  FFMA R0, R11, R2, R0 ;  /* 0x000000020b007223 */ /* 0x000fe20000000000 */
[----:B------:R-:W-:Y:S01]  /*0860*/  FFMA R6, R13, R15, R6 ;  /* 0x0000000f0d067223 */ /* 0x000fe20000000006 */
[----:B------:R-:W-:Y:S01]  /*0870*/  FFMA R5, R10, R9, R5 ;  /* 0x000000090a057223 */ /* 0x000fe20000000005 */
[----:B------:R-:W-:-:S02]  /*0880*/  IMAD.WIDE R8, R8, R7, c[0x0][0x188] ;  /* 0x0000620008087625 */ /* 0x000fc400078e0207 */
[----:B------:R-:W-:Y:S02]  /*0890*/  F2FP.F16.F32.PACK_AB R4, R0, R3 ;  /* 0x000000030004723e */ /* 0x000fe400000000ff */
[----:B------:R-:W-:Y:S01]  /*08a0*/  F2FP.F16.F32.PACK_AB R5, R5, R6 ;  /* 0x000000060505723e */ /* 0x000fe200000000ff */
[----:B------:R-:W-:Y:S06]  /*08b0*/  @!P1 EXIT ;  /* 0x000000000000994d */ /* 0x000fec0003800000 */
[----:B------:R-:W-:Y:S01]  /*08c0*/  STG.E.64 [R8.64], R4 ;  /* 0x0000000408007986 */ /* 0x000fe2000c101b04 */
[----:B------:R-:W-:Y:S05]  /*08d0*/  EXIT ;  /* 0x000000000000794d */ /* 0x000fea0003800000 */
.L_x_0:
[----:B------:R-:W-:-:S00]  /*08e0*/  BRA `(.L_x_0) ;  /* 0xfffffff000007947 */ /* 0x000fc0000383ffff */
[----:B------:R-:W-:-:S00]  /*08f0*/  NOP ;  /* 0x0000000000007918 */ /* 0x000fc00000000000 */
        /* <DEDUP_REMOVED lines=8> */
.L_x_1:


//--------------------- .nv.global.init           --------------------------
	.section	.nv.global.init,"aw",@progbits
.nv.global.init:
	.type		_$_str,@object
	.size		_$_str,(.L_0 - _$_str)
_$_str:
        /*0000*/ 	.byte	0x5f, 0x5f, 0x43, 0x55, 0x44, 0x41, 0x5f, 0x46, 0x54, 0x5a, 0x00
.L_0:


//--------------------- .nv.shared.triton__0d1d2d3d4d5d6e7de --------------------------
	.section	.nv.shared.triton__0d1d2d3d4d5d6e7de,"aw",@nobits
	.align	16
